	.headerflags	@"EF_CUDA_TEXMODE_UNIFIED EF_CUDA_64BIT_ADDRESS EF_CUDA_ACCELERATORS EF_CUDA_SM90 EF_CUDA_VIRTUAL_SM(EF_CUDA_SM90)"
	.elftype	@"ET_EXEC"


//--------------------- .nv.info                  --------------------------
	.section	.nv.info,"",@"SHT_CUDA_INFO"
	.align	4


	//----- nvinfo : EIATTR_REGCOUNT
	.align		4
        /*0000*/ 	.byte	0x04, 0x2f
        /*0002*/ 	.short	(.L_3 - .L_2)
	.align		4
.L_2:
        /*0004*/ 	.word	index@(triton_poi_fused__native_batch_norm_legit_no_training_relu_28)
        /*0008*/ 	.word	0x00000010


	//----- nvinfo : EIATTR_MIN_STACK_SIZE
	.align		4
.L_3:
        /*000c*/ 	.byte	0x04, 0x12
        /*000e*/ 	.short	(.L_5 - .L_4)
	.align		4
.L_4:
        /*0010*/ 	.word	index@(triton_poi_fused__native_batch_norm_legit_no_training_relu_28)
        /*0014*/ 	.word	0x00000000


	//----- nvinfo : EIATTR_FRAME_SIZE
	.align		4
.L_5:
        /*0018*/ 	.byte	0x04, 0x11
        /*001a*/ 	.short	(.L_7 - .L_6)
	.align		4
.L_6:
        /*001c*/ 	.word	index@(triton_poi_fused__native_batch_norm_legit_no_training_relu_28)
        /*0020*/ 	.word	0x00000000


	//----- nvinfo : EIATTR_MIN_STACK_SIZE
	.align		4
.L_7:
        /*0024*/ 	.byte	0x04, 0x12
        /*0026*/ 	.short	(.L_9 - .L_8)
	.align		4
.L_8:
        /*0028*/ 	.word	index@(triton_poi_fused__native_batch_norm_legit_no_training_relu_28)
        /*002c*/ 	.word	0x00000000
.L_9:


//--------------------- .nv.info.triton_poi_fused__native_batch_norm_legit_no_training_relu_28 --------------------------
	.section	.nv.info.triton_poi_fused__native_batch_norm_legit_no_training_relu_28,"",@"SHT_CUDA_INFO"
	.sectionflags	@""
	.align	4


	//----- nvinfo : EIATTR_CUDA_API_VERSION
	.align		4
        /*0000*/ 	.byte	0x04, 0x37
        /*0002*/ 	.short	(.L_11 - .L_10)
.L_10:
        /*0004*/ 	.word	0x0000007c


	//----- nvinfo : EIATTR_KPARAM_INFO
	.align		4
.L_11:
        /*0008*/ 	.byte	0x04, 0x17
        /*000a*/ 	.short	(.L_13 - .L_12)
.L_12:
        /*000c*/ 	.word	0x00000000
        /*0010*/ 	.short	0x0006
        /*0012*/ 	.short	0x0030
        /*0014*/ 	.byte	0x00, 0xf0, 0x11, 0x00


	//----- nvinfo : EIATTR_KPARAM_INFO
	.align		4
.L_13:
        /*0018*/ 	.byte	0x04, 0x17
        /*001a*/ 	.short	(.L_15 - .L_14)
.L_14:
        /*001c*/ 	.word	0x00000000
        /*0020*/ 	.short	0x0005
        /*0022*/ 	.short	0x0028
        /*0024*/ 	.byte	0x00, 0xf4, 0x21, 0x00


	//----- nvinfo : EIATTR_KPARAM_INFO
	.align		4
.L_15:
        /*0028*/ 	.byte	0x04, 0x17
        /*002a*/ 	.short	(.L_17 - .L_16)
.L_16:
        /*002c*/ 	.word	0x00000000
        /*0030*/ 	.short	0x0004
        /*0032*/ 	.short	0x0020
        /*0034*/ 	.byte	0x00, 0xf4, 0x21, 0x00


	//----- nvinfo : EIATTR_KPARAM_INFO
	.align		4
.L_17:
        /*0038*/ 	.byte	0x04, 0x17
        /*003a*/ 	.short	(.L_19 - .L_18)
.L_18:
        /*003c*/ 	.word	0x00000000
        /*0040*/ 	.short	0x0003
        /*0042*/ 	.short	0x0018
        /*0044*/ 	.byte	0x00, 0xf4, 0x21, 0x00


	//----- nvinfo : EIATTR_KPARAM_INFO
	.align		4
.L_19:
        /*0048*/ 	.byte	0x04, 0x17
        /*004a*/ 	.short	(.L_21 - .L_20)
.L_20:
        /*004c*/ 	.word	0x00000000
        /*0050*/ 	.short	0x0002
        /*0052*/ 	.short	0x0010
        /*0054*/ 	.byte	0x00, 0xf4, 0x21, 0x00


	//----- nvinfo : EIATTR_KPARAM_INFO
	.align		4
.L_21:
        /*0058*/ 	.byte	0x04, 0x17
        /*005a*/ 	.short	(.L_23 - .L_22)
.L_22:
        /*005c*/ 	.word	0x00000000
        /*0060*/ 	.short	0x0001
        /*0062*/ 	.short	0x0008
        /*0064*/ 	.byte	0x00, 0xf4, 0x21, 0x00


	//----- nvinfo : EIATTR_KPARAM_INFO
	.align		4
.L_23:
        /*0068*/ 	.byte	0x04, 0x17
        /*006a*/ 	.short	(.L_25 - .L_24)
.L_24:
        /*006c*/ 	.word	0x00000000
        /*0070*/ 	.short	0x0000
        /*0072*/ 	.short	0x0000
        /*0074*/ 	.byte	0x00, 0xf4, 0x21, 0x00


	//----- nvinfo : EIATTR_SPARSE_MMA_MASK
	.align		4
.L_25:
        /*0078*/ 	.byte	0x03, 0x50
        /*007a*/ 	.short	0x0000


	//----- nvinfo : EIATTR_MAXREG_COUNT
	.align		4
        /*007c*/ 	.byte	0x03, 0x1b
        /*007e*/ 	.short	0x00ff


	//----- nvinfo : EIATTR_EXIT_INSTR_OFFSETS
	.align		4
        /*0080*/ 	.byte	0x04, 0x1c
        /*0082*/ 	.short	(.L_27 - .L_26)


	//   ....[0]....
.L_26:
        /*0084*/ 	.word	0x00000300


	//----- nvinfo : EIATTR_REQNTID
	.align		4
.L_27:
        /*0088*/ 	.byte	0x04, 0x10
        /*008a*/ 	.short	(.L_29 - .L_28)
.L_28:
        /*008c*/ 	.word	0x00000080
        /*0090*/ 	.word	0x00000001
        /*0094*/ 	.word	0x00000001


	//----- nvinfo : EIATTR_CBANK_PARAM_SIZE
	.align		4
.L_29:
        /*0098*/ 	.byte	0x03, 0x19
        /*009a*/ 	.short	0x0034


	//----- nvinfo : EIATTR_PARAM_CBANK
	.align		4
        /*009c*/ 	.byte	0x04, 0x0a
        /*009e*/ 	.short	(.L_31 - .L_30)
	.align		4
.L_30:
        /*00a0*/ 	.word	index@(.nv.constant0.triton_poi_fused__native_batch_norm_legit_no_training_relu_28)
        /*00a4*/ 	.short	0x0210
        /*00a6*/ 	.short	0x0034


	//----- nvinfo : EIATTR_SW_WAR
	.align		4
.L_31:
        /*00a8*/ 	.byte	0x04, 0x36
        /*00aa*/ 	.short	(.L_33 - .L_32)
.L_32:
        /*00ac*/ 	.word	0x00000008
.L_33:


//--------------------- .nv.callgraph             --------------------------
	.section	.nv.callgraph,"",@"SHT_CUDA_CALLGRAPH"
	.align	4
	.sectionentsize	8
	.align		4
        /*0000*/ 	.word	0x00000000
	.align		4
        /*0004*/ 	.word	0xffffffff
	.align		4
        /*0008*/ 	.word	0x00000000
	.align		4
        /*000c*/ 	.word	0xfffffffe
	.align		4
        /*0010*/ 	.word	0x00000000
	.align		4
        /*0014*/ 	.word	0xfffffffd
	.align		4
        /*0018*/ 	.word	0x00000000
	.align		4
        /*001c*/ 	.word	0xfffffffc


//--------------------- .nv.constant4             --------------------------
	.section	.nv.constant4,"a",@progbits
	.align	8
	.align		8
.nv.constant4:
        /*0000*/ 	.dword	_$_str
	.align		8
        /*0008*/ 	.dword	_$_str_$_2


//--------------------- .text.triton_poi_fused__native_batch_norm_legit_no_training_relu_28 --------------------------
	.section	.text.triton_poi_fused__native_batch_norm_legit_no_training_relu_28,"ax",@progbits
	.align	128
        .global         triton_poi_fused__native_batch_norm_legit_no_training_relu_28
        .type           triton_poi_fused__native_batch_norm_legit_no_training_relu_28,@function
        .size           triton_poi_fused__native_batch_norm_legit_no_training_relu_28,(.L_x_1 - triton_poi_fused__native_batch_norm_legit_no_training_relu_28)
        .other          triton_poi_fused__native_batch_norm_legit_no_training_relu_28,@"STO_CUDA_ENTRY STV_DEFAULT"
triton_poi_fused__native_batch_norm_legit_no_training_relu_28:
.text.triton_poi_fused__native_batch_norm_legit_no_training_relu_28:
[----:B------:R-:W-:Y:S01]  /*0000*/  LDC R1, c[0x0][0x28] ;  /* 0x00000a00ff017b82 */ /* 0x000fe20000000800 */
[----:B------:R-:W1:Y:S07]  /*0010*/  S2R R0, SR_TID.X ;  /* 0x0000000000007919 */ /* 0x000e6e0000002100 */
[----:B------:R-:W2:Y:S01]  /*0020*/  LDC.64 R6, c[0x0][0x220] ;  /* 0x00008800ff067b82 */ /* 0x000ea20000000a00 */
[----:B------:R-:W-:Y:S01]  /*0030*/  ULDC.64 UR4, c[0x0][0x208] ;  /* 0x0000820000047ab9 */ /* 0x000fe20000000a00 */
[----:B------:R-:W3:Y:S06]  /*0040*/  S2R R3, SR_CTAID.X ;  /* 0x0000000000037919 */ /* 0x000eec0000002500 */
[----:B------:R-:W4:Y:S08]  /*0050*/  LDC.64 R4, c[0x0][0x218] ;  /* 0x00008600ff047b82 */ /* 0x000f300000000a00 */
[----:B------:R-:W5:Y:S08]  /*0060*/  LDC.64 R8, c[0x0][0x228] ;  /* 0x00008a00ff087b82 */ /* 0x000f700000000a00 */
[----:B------:R-:W4:Y:S01]  /*0070*/  LDC.64 R10, c[0x0][0x230] ;  /* 0x00008c00ff0a7b82 */ /* 0x000f220000000a00 */
[----:B-1----:R-:W-:-:S02]  /*0080*/  LOP3.LUT R0, R0, 0x7f, RZ, 0xc0, !PT ;  /* 0x0000007f00007812 */ /* 0x002fc400078ec0ff */
[----:B---3--:R-:W-:Y:S02]  /*0090*/  SHF.R.S32.HI R2, RZ, 0x18, R3 ;  /* 0x00000018ff027819 */ /* 0x008fe40000011403 */
[----:B------:R-:W-:Y:S02]  /*00a0*/  LEA R0, R3, R0, 0x7 ;  /* 0x0000000003007211 */ /* 0x000fe400078e38ff */
[----:B------:R-:W-:-:S04]  /*00b0*/  SGXT R3, R2, 0x1 ;  /* 0x000000010203781a */ /* 0x000fc80000000200 */
[----:B------:R-:W-:-:S04]  /*00c0*/  LEA.HI R3, R3, R0, RZ, 0x4 ;  /* 0x0000000003037211 */ /* 0x000fc800078f20ff */
[--C-:B------:R-:W-:Y:S02]  /*00d0*/  SHF.R.S32.HI R2, RZ, 0x4, R3.reuse ;  /* 0x00000004ff027819 */ /* 0x100fe40000011403 */
[----:B------:R-:W-:-:S04]  /*00e0*/  SHF.R.S32.HI R3, RZ, 0x1f, R3 ;  /* 0x0000001fff037819 */ /* 0x000fc80000011403 */
[----:B------:R-:W-:-:S04]  /*00f0*/  LEA.HI R3, R3, R2, RZ, 0x6 ;  /* 0x0000000203037211 */ /* 0x000fc800078f30ff */
[----:B------:R-:W-:-:S04]  /*0100*/  LOP3.LUT R3, R3, 0xffffffc0, RZ, 0xc0, !PT ;  /* 0xffffffc003037812 */ /* 0x000fc800078ec0ff */
[----:B------:R-:W-:Y:S02]  /*0110*/  IADD3 R13, R2, -R3, RZ ;  /* 0x80000003020d7210 */ /* 0x000fe40007ffe0ff */
[----:B------:R-:W1:Y:S03]  /*0120*/  LDC.64 R2, c[0x0][0x210] ;  /* 0x00008400ff027b82 */ /* 0x000e660000000a00 */
[----:B--2---:R-:W-:-:S06]  /*0130*/  IMAD.WIDE R6, R13, 0x4, R6 ;  /* 0x000000040d067825 */ /* 0x004fcc00078e0206 */
[----:B------:R-:W2:Y:S01]  /*0140*/  LDG.E.EL R6, desc[UR4][R6.64] ;  /* 0x0000000406067981 */ /* 0x000ea2000c2e1900 */
[----:B----4-:R-:W-:-:S04]  /*0150*/  IMAD.WIDE R4, R13, 0x4, R4 ;  /* 0x000000040d047825 */ /* 0x010fc800078e0204 */
[C---:B-----5:R-:W-:Y:S02]  /*0160*/  IMAD.WIDE R8, R13.reuse, 0x4, R8 ;  /* 0x000000040d087825 */ /* 0x060fe400078e0208 */
[----:B------:R3:W4:Y:S02]  /*0170*/  LDG.E.EL R5, desc[UR4][R4.64] ;  /* 0x0000000404057981 */ /* 0x000724000c2e1900 */
[----:B0-----:R-:W-:Y:S02]  /*0180*/  IMAD.WIDE R10, R13, 0x4, R10 ;  /* 0x000000040d0a7825 */ /* 0x001fe400078e020a */
[----:B------:R-:W5:Y:S02]  /*0190*/  LDG.E.EL R8, desc[UR4][R8.64] ;  /* 0x0000000408087981 */ /* 0x000f64000c2e1900 */
[C---:B-1----:R-:W-:Y:S02]  /*01a0*/  IMAD.WIDE R2, R0.reuse, 0x4, R2 ;  /* 0x0000000400027825 */ /* 0x042fe400078e0202 */
[----:B------:R-:W5:Y:S04]  /*01b0*/  LDG.E.EL R11, desc[UR4][R10.64] ;  /* 0x000000040a0b7981 */ /* 0x000f68000c2e1900 */
[----:B------:R0:W4:Y:S01]  /*01c0*/  LDG.E R12, desc[UR4][R2.64] ;  /* 0x00000004020c7981 */ /* 0x000122000c1e1900 */
[----:B---3--:R-:W-:Y:S01]  /*01d0*/  HFMA2.MMA R4, -RZ, RZ, 1.625, 0 ;  /* 0x3e800000ff047435 */ /* 0x008fe200000001ff */
[----:B0-----:R-:W0:Y:S02]  /*01e0*/  LDC.64 R2, c[0x0][0x238] ;  /* 0x00008e00ff027b82 */ /* 0x001e240000000a00 */
[----:B0-----:R-:W-:-:S04]  /*01f0*/  IMAD.WIDE R2, R0, 0x4, R2 ;  /* 0x0000000400027825 */ /* 0x001fc800078e0202 */
[----:B--2---:R-:W-:-:S04]  /*0200*/  FADD R6, R6, 9.9999997473787516356e-06 ;  /* 0x3727c5ac06067421 */ /* 0x004fc80000000000 */
[----:B------:R-:W0:Y:S02]  /*0210*/  MUFU.SQRT R7, R6 ;  /* 0x0000000600077308 */ /* 0x000e240000002000 */
[C---:B0-----:R-:W-:Y:S02]  /*0220*/  FSETP.GT.AND P0, PT, R7.reuse, 8.50705917302346158658e+37, PT ;  /* 0x7e8000000700780b */ /* 0x041fe40003f04000 */
[----:B------:R-:W-:-:S11]  /*0230*/  FSETP.GEU.AND P1, PT, R7, 1.175494350822287508e-38, PT ;  /* 0x008000000700780b */ /* 0x000fd60003f2e000 */
[----:B------:R-:W-:-:S04]  /*0240*/  @P0 FMUL R7, R7, 0.25 ;  /* 0x3e80000007070820 */ /* 0x000fc80000400000 */
[----:B------:R-:W-:-:S06]  /*0250*/  @!P1 FMUL R7, R7, 16777216 ;  /* 0x4b80000007079820 */ /* 0x000fcc0000400000 */
[----:B------:R-:W0:Y:S01]  /*0260*/  MUFU.RCP R7, R7 ;  /* 0x0000000700077308 */ /* 0x000e220000001000 */
[----:B------:R-:W-:Y:S01]  /*0270*/  FSEL R4, R4, 1, P0 ;  /* 0x3f80000004047808 */ /* 0x000fe20000000000 */
[----:B----4-:R-:W-:-:S04]  /*0280*/  FADD R5, R12, -R5 ;  /* 0x800000050c057221 */ /* 0x010fc80000000000 */
[----:B------:R-:W-:-:S04]  /*0290*/  @!P1 FMUL R4, R4, 16777216 ;  /* 0x4b80000004049820 */ /* 0x000fc80000400000 */
[----:B0-----:R-:W-:-:S04]  /*02a0*/  FMUL R4, R7, R4 ;  /* 0x0000000407047220 */ /* 0x001fc80000400000 */
[----:B------:R-:W-:-:S04]  /*02b0*/  FMUL R4, R5, R4 ;  /* 0x0000000405047220 */ /* 0x000fc80000400000 */
[----:B-----5:R-:W-:-:S05]  /*02c0*/  FFMA R4, R8, R4, R11 ;  /* 0x0000000408047223 */ /* 0x020fca000000000b */
[----:B------:R-:W-:-:S04]  /*02d0*/  FSETP.GEU.AND P0, PT, R4, RZ, PT ;  /* 0x000000ff0400720b */ /* 0x000fc80003f0e000 */
[----:B------:R-:W-:-:S05]  /*02e0*/  FSEL R5, R4, RZ, P0 ;  /* 0x000000ff04057208 */ /* 0x000fca0000000000 */
[----:B------:R-:W-:Y:S01]  /*02f0*/  STG.E desc[UR4][R2.64], R5 ;  /* 0x0000000502007986 */ /* 0x000fe2000c101904 */
[----:B------:R-:W-:Y:S05]  /*0300*/  EXIT ;  /* 0x000000000000794d */ /* 0x000fea0003800000 */
.L_x_0:
[----:B------:R-:W-:-:S00]  /*0310*/  BRA `(.L_x_0) ;  /* 0xfffffffc00fc7947 */ /* 0x000fc0000383ffff */
[----:B------:R-:W-:-:S00]  /*0320*/  NOP ;  /* 0x0000000000007918 */ /* 0x000fc00000000000 */
        /* <DEDUP_REMOVED lines=13> */
.L_x_1:


//--------------------- .nv.global.init           --------------------------
	.section	.nv.global.init,"aw",@progbits
.nv.global.init:
	.type		_$_str,@object
	.size		_$_str,(_$_str_$_2 - _$_str)
_$_str:
        /*0000*/ 	.byte	0x5f, 0x5f, 0x43, 0x55, 0x44, 0x41, 0x5f, 0x46, 0x54, 0x5a, 0x00
	.type		_$_str_$_2,@object
	.size		_$_str_$_2,(.L_1 - _$_str_$_2)
_$_str_$_2:
        /*000b*/ 	.byte	0x5f, 0x5f, 0x43, 0x55, 0x44, 0x41, 0x5f, 0x50, 0x52, 0x45, 0x43, 0x5f, 0x53, 0x51, 0x52, 0x54
        /*001b*/ 	.byte	0x00
.L_1:


//--------------------- .nv.constant0.triton_poi_fused__native_batch_norm_legit_no_training_relu_28 --------------------------
	.section	.nv.constant0.triton_poi_fused__native_batch_norm_legit_no_training_relu_28,"a",@progbits
	.sectionflags	@""
	.align	4
.nv.constant0.triton_poi_fused__native_batch_norm_legit_no_training_relu_28:
	.zero		580
